	.headerflags	@"EF_CUDA_TEXMODE_UNIFIED EF_CUDA_64BIT_ADDRESS EF_CUDA_ACCELERATORS EF_CUDA_SM90 EF_CUDA_VIRTUAL_SM(EF_CUDA_SM90)"
	.elftype	@"ET_EXEC"


//--------------------- .nv.info                  --------------------------
	.section	.nv.info,"",@"SHT_CUDA_INFO"
	.align	4


	//----- nvinfo : EIATTR_REGCOUNT
	.align		4
        /*0000*/ 	.byte	0x04, 0x2f
        /*0002*/ 	.short	(.L_1 - .L_0)
	.align		4
.L_0:
        /*0004*/ 	.word	index@(triton_poi_fused_roll_0)
        /*0008*/ 	.word	0x0000000a


	//----- nvinfo : EIATTR_MIN_STACK_SIZE
	.align		4
.L_1:
        /*000c*/ 	.byte	0x04, 0x12
        /*000e*/ 	.short	(.L_3 - .L_2)
	.align		4
.L_2:
        /*0010*/ 	.word	index@(triton_poi_fused_roll_0)
        /*0014*/ 	.word	0x00000000


	//----- nvinfo : EIATTR_FRAME_SIZE
	.align		4
.L_3:
        /*0018*/ 	.byte	0x04, 0x11
        /*001a*/ 	.short	(.L_5 - .L_4)
	.align		4
.L_4:
        /*001c*/ 	.word	index@(triton_poi_fused_roll_0)
        /*0020*/ 	.word	0x00000000


	//----- nvinfo : EIATTR_MIN_STACK_SIZE
	.align		4
.L_5:
        /*0024*/ 	.byte	0x04, 0x12
        /*0026*/ 	.short	(.L_7 - .L_6)
	.align		4
.L_6:
        /*0028*/ 	.word	index@(triton_poi_fused_roll_0)
        /*002c*/ 	.word	0x00000000
.L_7:


//--------------------- .nv.info.triton_poi_fused_roll_0 --------------------------
	.section	.nv.info.triton_poi_fused_roll_0,"",@"SHT_CUDA_INFO"
	.sectionflags	@""
	.align	4


	//----- nvinfo : EIATTR_CUDA_API_VERSION
	.align		4
        /*0000*/ 	.byte	0x04, 0x37
        /*0002*/ 	.short	(.L_9 - .L_8)
.L_8:
        /*0004*/ 	.word	0x0000007c


	//----- nvinfo : EIATTR_KPARAM_INFO
	.align		4
.L_9:
        /*0008*/ 	.byte	0x04, 0x17
        /*000a*/ 	.short	(.L_11 - .L_10)
.L_10:
        /*000c*/ 	.word	0x00000000
        /*0010*/ 	.short	0x0002
        /*0012*/ 	.short	0x0010
        /*0014*/ 	.byte	0x00, 0xf0, 0x11, 0x00


	//----- nvinfo : EIATTR_KPARAM_INFO
	.align		4
.L_11:
        /*0018*/ 	.byte	0x04, 0x17
        /*001a*/ 	.short	(.L_13 - .L_12)
.L_12:
        /*001c*/ 	.word	0x00000000
        /*0020*/ 	.short	0x0001
        /*0022*/ 	.short	0x0008
        /*0024*/ 	.byte	0x00, 0xf4, 0x21, 0x00


	//----- nvinfo : EIATTR_KPARAM_INFO
	.align		4
.L_13:
        /*0028*/ 	.byte	0x04, 0x17
        /*002a*/ 	.short	(.L_15 - .L_14)
.L_14:
        /*002c*/ 	.word	0x00000000
        /*0030*/ 	.short	0x0000
        /*0032*/ 	.short	0x0000
        /*0034*/ 	.byte	0x00, 0xf4, 0x21, 0x00


	//----- nvinfo : EIATTR_SPARSE_MMA_MASK
	.align		4
.L_15:
        /*0038*/ 	.byte	0x03, 0x50
        /*003a*/ 	.short	0x0000


	//----- nvinfo : EIATTR_MAXREG_COUNT
	.align		4
        /*003c*/ 	.byte	0x03, 0x1b
        /*003e*/ 	.short	0x00ff


	//----- nvinfo : EIATTR_EXIT_INSTR_OFFSETS
	.align		4
        /*0040*/ 	.byte	0x04, 0x1c
        /*0042*/ 	.short	(.L_17 - .L_16)


	//   ....[0]....
.L_16:
        /*0044*/ 	.word	0x00000110


	//   ....[1]....
        /*0048*/ 	.word	0x00000130


	//----- nvinfo : EIATTR_REQNTID
	.align		4
.L_17:
        /*004c*/ 	.byte	0x04, 0x10
        /*004e*/ 	.short	(.L_19 - .L_18)
.L_18:
        /*0050*/ 	.word	0x00000080
        /*0054*/ 	.word	0x00000001
        /*0058*/ 	.word	0x00000001


	//----- nvinfo : EIATTR_CRS_STACK_SIZE
	.align		4
.L_19:
        /*005c*/ 	.byte	0x04, 0x1e
        /*005e*/ 	.short	(.L_21 - .L_20)
.L_20:
        /*0060*/ 	.word	0x00000000


	//----- nvinfo : EIATTR_CBANK_PARAM_SIZE
	.align		4
.L_21:
        /*0064*/ 	.byte	0x03, 0x19
        /*0066*/ 	.short	0x0014


	//----- nvinfo : EIATTR_PARAM_CBANK
	.align		4
        /*0068*/ 	.byte	0x04, 0x0a
        /*006a*/ 	.short	(.L_23 - .L_22)
	.align		4
.L_22:
        /*006c*/ 	.word	index@(.nv.constant0.triton_poi_fused_roll_0)
        /*0070*/ 	.short	0x0210
        /*0072*/ 	.short	0x0014


	//----- nvinfo : EIATTR_SW_WAR
	.align		4
.L_23:
        /*0074*/ 	.byte	0x04, 0x36
        /*0076*/ 	.short	(.L_25 - .L_24)
.L_24:
        /*0078*/ 	.word	0x00000008
.L_25:


//--------------------- .nv.callgraph             --------------------------
	.section	.nv.callgraph,"",@"SHT_CUDA_CALLGRAPH"
	.align	4
	.sectionentsize	8
	.align		4
        /*0000*/ 	.word	0x00000000
	.align		4
        /*0004*/ 	.word	0xffffffff
	.align		4
        /*0008*/ 	.word	0x00000000
	.align		4
        /*000c*/ 	.word	0xfffffffe
	.align		4
        /*0010*/ 	.word	0x00000000
	.align		4
        /*0014*/ 	.word	0xfffffffd
	.align		4
        /*0018*/ 	.word	0x00000000
	.align		4
        /*001c*/ 	.word	0xfffffffc


//--------------------- .text.triton_poi_fused_roll_0 --------------------------
	.section	.text.triton_poi_fused_roll_0,"ax",@progbits
	.align	128
        .global         triton_poi_fused_roll_0
        .type           triton_poi_fused_roll_0,@function
        .size           triton_poi_fused_roll_0,(.L_x_3 - triton_poi_fused_roll_0)
        .other          triton_poi_fused_roll_0,@"STO_CUDA_ENTRY STV_DEFAULT"
triton_poi_fused_roll_0:
.text.triton_poi_fused_roll_0:
[----:B------:R-:W0:Y:S02]  /*0000*/  LDC R1, c[0x0][0x28] ;  /* 0x00000a00ff017b82 */ /* 0x000e240000000800 */
[----:B------:R-:W1:Y:S01]  /*0010*/  S2R R0, SR_TID.X ;  /* 0x0000000000007919 */ /* 0x000e620000002100 */
[----:B------:R-:W2:Y:S01]  /*0020*/  LDC.64 R4, c[0x0][0x218] ;  /* 0x00008600ff047b82 */ /* 0x000ea20000000a00 */
[----:B------:R-:W-:Y:S01]  /*0030*/  ULDC.64 UR4, c[0x0][0x208] ;  /* 0x0000820000047ab9 */ /* 0x000fe20000000a00 */
[----:B------:R-:W-:Y:S01]  /*0040*/  BSSY B0, `(.L_x_0) ;  /* 0x000000c000007945 */ /* 0x000fe20003800000 */
[----:B------:R-:W3:Y:S01]  /*0050*/  S2R R7, SR_CTAID.X ;  /* 0x0000000000077919 */ /* 0x000ee20000002500 */
[----:B------:R-:W-:Y:S01]  /*0060*/  CS2R R2, SRZ ;  /* 0x0000000000027805 */ /* 0x000fe2000001ff00 */
[----:B-1----:R-:W-:-:S05]  /*0070*/  IMAD.SHL.U32 R0, R0, 0x2, RZ ;  /* 0x0000000200007824 */ /* 0x002fca00078e00ff */
[----:B------:R-:W-:-:S04]  /*0080*/  LOP3.LUT R0, R0, 0xfe, RZ, 0xc0, !PT ;  /* 0x000000fe00007812 */ /* 0x000fc800078ec0ff */
[----:B---3--:R-:W-:-:S04]  /*0090*/  LEA R7, R7, R0, 0x8 ;  /* 0x0000000007077211 */ /* 0x008fc800078e40ff */
[C---:B------:R-:W-:Y:S01]  /*00a0*/  ISETP.GE.AND P0, PT, R7.reuse, 0x100, PT ;  /* 0x000001000700780c */ /* 0x040fe20003f06270 */
[----:B--2---:R-:W-:-:S12]  /*00b0*/  IMAD.WIDE R4, R7, 0x4, R4 ;  /* 0x0000000407047825 */ /* 0x004fd800078e0204 */
[----:B------:R-:W-:Y:S05]  /*00c0*/  @P0 BRA `(.L_x_1) ;  /* 0x00000000000c0947 */ /* 0x000fea0003800000 */
[----:B------:R-:W1:Y:S02]  /*00d0*/  LDC.64 R2, c[0x0][0x210] ;  /* 0x00008400ff027b82 */ /* 0x000e640000000a00 */
[----:B-1----:R-:W-:-:S06]  /*00e0*/  IMAD.WIDE R2, R7, 0x4, R2 ;  /* 0x0000000407027825 */ /* 0x002fcc00078e0202 */
[----:B------:R-:W5:Y:S02]  /*00f0*/  LDG.E.64 R2, desc[UR4][R2.64] ;  /* 0x0000000402027981 */ /* 0x000f64000c1e1b00 */
.L_x_1:
[----:B------:R-:W-:Y:S05]  /*0100*/  BSYNC B0 ;  /* 0x0000000000007941 */ /* 0x000fea0003800000 */
.L_x_0:
[----:B------:R-:W-:Y:S05]  /*0110*/  @P0 EXIT ;  /* 0x000000000000094d */ /* 0x000fea0003800000 */
[----:B-----5:R-:W-:Y:S01]  /*0120*/  STG.E.64 desc[UR4][R4.64], R2 ;  /* 0x0000000204007986 */ /* 0x020fe2000c101b04 */
[----:B------:R-:W-:Y:S05]  /*0130*/  EXIT ;  /* 0x000000000000794d */ /* 0x000fea0003800000 */
.L_x_2:
[----:B------:R-:W-:-:S00]  /*0140*/  BRA `(.L_x_2) ;  /* 0xfffffffc00fc7947 */ /* 0x000fc0000383ffff */
[----:B------:R-:W-:-:S00]  /*0150*/  NOP ;  /* 0x0000000000007918 */ /* 0x000fc00000000000 */
        /* <DEDUP_REMOVED lines=10> */
.L_x_3:


//--------------------- .nv.constant0.triton_poi_fused_roll_0 --------------------------
	.section	.nv.constant0.triton_poi_fused_roll_0,"a",@progbits
	.sectionflags	@""
	.align	4
.nv.constant0.triton_poi_fused_roll_0:
	.zero		548
